//
// Generated by NVIDIA NVVM Compiler
//
// Compiler Build ID: CL-36424714
// Cuda compilation tools, release 13.0, V13.0.88
// Based on NVVM 20.0.0
//

.version 9.0
.target sm_100
.address_size 64

	// .globl	_Z17MaxElementsKernelPdS_S_S_

.visible .entry _Z17MaxElementsKernelPdS_S_S_(
	.param .u64 .ptr .align 1 _Z17MaxElementsKernelPdS_S_S__param_0,
	.param .u64 .ptr .align 1 _Z17MaxElementsKernelPdS_S_S__param_1,
	.param .u64 .ptr .align 1 _Z17MaxElementsKernelPdS_S_S__param_2,
	.param .u64 .ptr .align 1 _Z17MaxElementsKernelPdS_S_S__param_3
)
{
	.reg .pred 	%p<4>;
	.reg .b32 	%r<2>;
	.reg .b64 	%rd<14>;
	.reg .b64 	%fd<9>;

	ld.param.u64 	%rd1, [_Z17MaxElementsKernelPdS_S_S__param_0];
	ld.param.u64 	%rd2, [_Z17MaxElementsKernelPdS_S_S__param_1];
	ld.param.u64 	%rd3, [_Z17MaxElementsKernelPdS_S_S__param_2];
	ld.param.u64 	%rd4, [_Z17MaxElementsKernelPdS_S_S__param_3];
	cvta.to.global.u64 	%rd5, %rd4;
	cvta.to.global.u64 	%rd6, %rd3;
	cvta.to.global.u64 	%rd7, %rd2;
	cvta.to.global.u64 	%rd8, %rd1;
	mov.u32 	%r1, %tid.x;
	mul.wide.u32 	%rd9, %r1, 8;
	add.s64 	%rd10, %rd8, %rd9;
	ld.global.f64 	%fd1, [%rd10];
	add.s64 	%rd11, %rd7, %rd9;
	ld.global.f64 	%fd3, [%rd11];
	add.s64 	%rd12, %rd6, %rd9;
	ld.global.f64 	%fd4, [%rd12];
	setp.ge.f64 	%p1, %fd1, %fd3;
	setp.ge.f64 	%p2, %fd1, %fd4;
	setp.ge.f64 	%p3, %fd3, %fd4;
	selp.f64 	%fd6, %fd3, %fd4, %p3;
	selp.f64 	%fd7, %fd1, %fd6, %p2;
	selp.f64 	%fd8, %fd7, %fd6, %p1;
	add.s64 	%rd13, %rd5, %rd9;
	st.global.f64 	[%rd13], %fd8;
	ret;

}


// ===== COMPILED SASS (sm_100) =====

	.target	sm_100

	.elftype	@"ET_EXEC"


//--------------------- .note.nv.tkinfo           --------------------------
	.section	.note.nv.tkinfo,"",@"SHT_NOTE"
	.sectionflags	@"SHF_NOTE_NV_TKINFO"
	.tkinfo
        /*0018*/ 	.word	0x00000002
        /*0030*/ 	.string	""
        /*0030*/ 	.string	"ptxas"
        /*0030*/ 	.string	"Cuda compilation tools, release 13.0, V13.0.88"
        /*0030*/ 	.string	"Build cuda_13.0.r13.0/compiler.36424714_0"
        /*0030*/ 	.string	"-arch sm_100 -m 64 "



//--------------------- .note.nv.cuinfo           --------------------------
	.section	.note.nv.cuinfo,"",@"SHT_NOTE"
	.sectionflags	@"SHF_NOTE_NV_CUINFO"
        /*0018*/ 	.short	0x0002
        /*001a*/ 	.short	0x0064
        /*001c*/ 	.short	0x0082
	.zero		2


//--------------------- .nv.info                  --------------------------
	.section	.nv.info,"",@"SHT_CUDA_INFO"
	.align	4


	//----- nvinfo : EIATTR_REGCOUNT
	.align		4
        /*0000*/ 	.byte	0x04, 0x2f
        /*0002*/ 	.short	(.L_1 - .L_0)
	.align		4
.L_0:
        /*0004*/ 	.word	index@(_Z17MaxElementsKernelPdS_S_S_)
        /*0008*/ 	.word	0x00000010


	//----- nvinfo : EIATTR_FRAME_SIZE
	.align		4
.L_1:
        /*000c*/ 	.byte	0x04, 0x11
        /*000e*/ 	.short	(.L_3 - .L_2)
	.align		4
.L_2:
        /*0010*/ 	.word	index@(_Z17MaxElementsKernelPdS_S_S_)
        /*0014*/ 	.word	0x00000000


	//----- nvinfo : EIATTR_MIN_STACK_SIZE
	.align		4
.L_3:
        /*0018*/ 	.byte	0x04, 0x12
        /*001a*/ 	.short	(.L_5 - .L_4)
	.align		4
.L_4:
        /*001c*/ 	.word	index@(_Z17MaxElementsKernelPdS_S_S_)
        /*0020*/ 	.word	0x00000000
.L_5:


//--------------------- .nv.compat                --------------------------
	.section	.nv.compat,"",@"SHT_CUDA_COMPAT_INFO"
	.align	4
        /*0000*/ 	.byte	0x02, 0x09, 0x00, 0x00, 0x02, 0x02, 0x01, 0x00, 0x02, 0x05, 0x05, 0x00, 0x03, 0x07, 0x01, 0x01
        /*0010*/ 	.byte	0x02, 0x03, 0x00, 0x00, 0x02, 0x06, 0x01, 0x00, 0x04, 0x0b, 0x08, 0x00, 0x01, 0x00, 0x00, 0x00
        /*0020*/ 	.byte	0x00, 0x00, 0x00, 0x00


//--------------------- .nv.info._Z17MaxElementsKernelPdS_S_S_ --------------------------
	.section	.nv.info._Z17MaxElementsKernelPdS_S_S_,"",@"SHT_CUDA_INFO"
	.sectionflags	@""
	.align	4


	//----- nvinfo : EIATTR_CUDA_API_VERSION
	.align		4
        /*0000*/ 	.byte	0x04, 0x37
        /*0002*/ 	.short	(.L_7 - .L_6)
.L_6:
        /*0004*/ 	.word	0x00000082


	//----- nvinfo : EIATTR_KPARAM_INFO
	.align		4
.L_7:
        /*0008*/ 	.byte	0x04, 0x17
        /*000a*/ 	.short	(.L_9 - .L_8)
.L_8:
        /*000c*/ 	.word	0x00000000
        /*0010*/ 	.short	0x0003
        /*0012*/ 	.short	0x0018
        /*0014*/ 	.byte	0x00, 0xf5, 0x21, 0x00


	//----- nvinfo : EIATTR_KPARAM_INFO
	.align		4
.L_9:
        /*0018*/ 	.byte	0x04, 0x17
        /*001a*/ 	.short	(.L_11 - .L_10)
.L_10:
        /*001c*/ 	.word	0x00000000
        /*0020*/ 	.short	0x0002
        /*0022*/ 	.short	0x0010
        /*0024*/ 	.byte	0x00, 0xf5, 0x21, 0x00


	//----- nvinfo : EIATTR_KPARAM_INFO
	.align		4
.L_11:
        /*0028*/ 	.byte	0x04, 0x17
        /*002a*/ 	.short	(.L_13 - .L_12)
.L_12:
        /*002c*/ 	.word	0x00000000
        /*0030*/ 	.short	0x0001
        /*0032*/ 	.short	0x0008
        /*0034*/ 	.byte	0x00, 0xf5, 0x21, 0x00


	//----- nvinfo : EIATTR_KPARAM_INFO
	.align		4
.L_13:
        /*0038*/ 	.byte	0x04, 0x17
        /*003a*/ 	.short	(.L_15 - .L_14)
.L_14:
        /*003c*/ 	.word	0x00000000
        /*0040*/ 	.short	0x0000
        /*0042*/ 	.short	0x0000
        /*0044*/ 	.byte	0x00, 0xf5, 0x21, 0x00


	//----- nvinfo : EIATTR_SPARSE_MMA_MASK
	.align		4
.L_15:
        /*0048*/ 	.byte	0x03, 0x50
        /*004a*/ 	.short	0x0000


	//----- nvinfo : EIATTR_MAXREG_COUNT
	.align		4
        /*004c*/ 	.byte	0x03, 0x1b
        /*004e*/ 	.short	0x00ff


	//----- nvinfo : EIATTR_MERCURY_ISA_VERSION
	.align		4
        /*0050*/ 	.byte	0x03, 0x5f
        /*0052*/ 	.short	0x0101


	//----- nvinfo : EIATTR_VRC_CTA_INIT_COUNT
	.align		4
        /*0054*/ 	.byte	0x02, 0x4a
	.zero		1
	.zero		1


	//----- nvinfo : EIATTR_EXIT_INSTR_OFFSETS
	.align		4
        /*0058*/ 	.byte	0x04, 0x1c
        /*005a*/ 	.short	(.L_17 - .L_16)


	//   ....[0]....
.L_16:
        /*005c*/ 	.word	0x00000180


	//----- nvinfo : EIATTR_CBANK_PARAM_SIZE
	.align		4
.L_17:
        /*0060*/ 	.byte	0x03, 0x19
        /*0062*/ 	.short	0x0020


	//----- nvinfo : EIATTR_PARAM_CBANK
	.align		4
        /*0064*/ 	.byte	0x04, 0x0a
        /*0066*/ 	.short	(.L_19 - .L_18)
	.align		4
.L_18:
        /*0068*/ 	.word	index@(.nv.constant0._Z17MaxElementsKernelPdS_S_S_)
        /*006c*/ 	.short	0x0380
        /*006e*/ 	.short	0x0020


	//----- nvinfo : EIATTR_SW_WAR
	.align		4
.L_19:
        /*0070*/ 	.byte	0x04, 0x36
        /*0072*/ 	.short	(.L_21 - .L_20)
.L_20:
        /*0074*/ 	.word	0x00000008
.L_21:


//--------------------- .nv.callgraph             --------------------------
	.section	.nv.callgraph,"",@"SHT_CUDA_CALLGRAPH"
	.align	4
	.sectionentsize	8
	.align		4
        /*0000*/ 	.word	0x00000000
	.align		4
        /*0004*/ 	.word	0xffffffff
	.align		4
        /*0008*/ 	.word	0x00000000
	.align		4
        /*000c*/ 	.word	0xfffffffe
	.align		4
        /*0010*/ 	.word	0x00000000
	.align		4
        /*0014*/ 	.word	0xfffffffd
	.align		4
        /*0018*/ 	.word	0x00000000
	.align		4
        /*001c*/ 	.word	0xfffffffc


//--------------------- .text._Z17MaxElementsKernelPdS_S_S_ --------------------------
	.section	.text._Z17MaxElementsKernelPdS_S_S_,"ax",@progbits
	.align	128
        .global         _Z17MaxElementsKernelPdS_S_S_
        .type           _Z17MaxElementsKernelPdS_S_S_,@function
        .size           _Z17MaxElementsKernelPdS_S_S_,(.L_x_1 - _Z17MaxElementsKernelPdS_S_S_)
        .other          _Z17MaxElementsKernelPdS_S_S_,@"STO_CUDA_ENTRY STV_DEFAULT"
_Z17MaxElementsKernelPdS_S_S_:
.text._Z17MaxElementsKernelPdS_S_S_:
[----:B------:R-:W-:Y:S01]  /*0000*/  LDC R1, c[0x0][0x37c] ;  /* 0x0000df00ff017b82 */ /* 0x000fe20000000800 */
[----:B------:R-:W0:Y:S07]  /*0010*/  S2R R11, SR_TID.X ;  /* 0x00000000000b7919 */ /* 0x000e2e0000002100 */
[----:B------:R-:W0:Y:S01]  /*0020*/  LDC.64 R2, c[0x0][0x380] ;  /* 0x0000e000ff027b82 */ /* 0x000e220000000a00 */
[----:B------:R-:W1:Y:S07]  /*0030*/  LDCU.64 UR4, c[0x0][0x358] ;  /* 0x00006b00ff0477ac */ /* 0x000e6e0008000a00 */
[----:B------:R-:W2:Y:S08]  /*0040*/  LDC.64 R4, c[0x0][0x388] ;  /* 0x0000e200ff047b82 */ /* 0x000eb00000000a00 */
[----:B------:R-:W3:Y:S08]  /*0050*/  LDC.64 R6, c[0x0][0x390] ;  /* 0x0000e400ff067b82 */ /* 0x000ef00000000a00 */
[----:B------:R-:W4:Y:S01]  /*0060*/  LDC.64 R8, c[0x0][0x398] ;  /* 0x0000e600ff087b82 */ /* 0x000f220000000a00 */
[----:B0-----:R-:W-:-:S04]  /*0070*/  IMAD.WIDE.U32 R2, R11, 0x8, R2 ;  /* 0x000000080b027825 */ /* 0x001fc800078e0002 */
[C---:B--2---:R-:W-:Y:S02]  /*0080*/  IMAD.WIDE.U32 R4, R11.reuse, 0x8, R4 ;  /* 0x000000080b047825 */ /* 0x044fe400078e0004 */
[----:B-1----:R-:W2:Y:S02]  /*0090*/  LDG.E.64 R2, desc[UR4][R2.64] ;  /* 0x0000000402027981 */ /* 0x002ea4000c1e1b00 */
[----:B---3--:R-:W-:Y:S02]  /*00a0*/  IMAD.WIDE.U32 R6, R11, 0x8, R6 ;  /* 0x000000080b067825 */ /* 0x008fe400078e0006 */
[----:B------:R-:W2:Y:S04]  /*00b0*/  LDG.E.64 R4, desc[UR4][R4.64] ;  /* 0x0000000404047981 */ /* 0x000ea8000c1e1b00 */
[----:B------:R-:W3:Y:S01]  /*00c0*/  LDG.E.64 R6, desc[UR4][R6.64] ;  /* 0x0000000406067981 */ /* 0x000ee2000c1e1b00 */
[----:B--2---:R-:W-:-:S02]  /*00d0*/  DSETP.GE.AND P0, PT, R2, R4, PT ;  /* 0x000000040200722a */ /* 0x004fc40003f06000 */
[--C-:B---3--:R-:W-:Y:S02]  /*00e0*/  DSETP.GE.AND P2, PT, R4, R6.reuse, PT ;  /* 0x000000060400722a */ /* 0x108fe40003f46000 */
[----:B------:R-:W-:-:S04]  /*00f0*/  DSETP.GE.AND P1, PT, R2, R6, PT ;  /* 0x000000060200722a */ /* 0x000fc80003f26000 */
[----:B------:R-:W-:Y:S02]  /*0100*/  FSEL R13, R4, R6, P2 ;  /* 0x00000006040d7208 */ /* 0x000fe40001000000 */
[----:B------:R-:W-:-:S04]  /*0110*/  FSEL R0, R5, R7, P2 ;  /* 0x0000000705007208 */ /* 0x000fc80001000000 */
[----:B------:R-:W-:Y:S02]  /*0120*/  @P0 FSEL R13, R2, R13, P1 ;  /* 0x0000000d020d0208 */ /* 0x000fe40000800000 */
[----:B------:R-:W-:Y:S01]  /*0130*/  @P0 FSEL R0, R3, R0, P1 ;  /* 0x0000000003000208 */ /* 0x000fe20000800000 */
[----:B----4-:R-:W-:Y:S01]  /*0140*/  IMAD.WIDE.U32 R2, R11, 0x8, R8 ;  /* 0x000000080b027825 */ /* 0x010fe200078e0008 */
[----:B------:R-:W-:Y:S02]  /*0150*/  MOV R4, R13 ;  /* 0x0000000d00047202 */ /* 0x000fe40000000f00 */
[----:B------:R-:W-:-:S05]  /*0160*/  MOV R5, R0 ;  /* 0x0000000000057202 */ /* 0x000fca0000000f00 */
[----:B------:R-:W-:Y:S01]  /*0170*/  STG.E.64 desc[UR4][R2.64], R4 ;  /* 0x0000000402007986 */ /* 0x000fe2000c101b04 */
[----:B------:R-:W-:Y:S05]  /*0180*/  EXIT ;  /* 0x000000000000794d */ /* 0x000fea0003800000 */
.L_x_0:
[----:B------:R-:W-:-:S00]  /*0190*/  BRA `(.L_x_0) ;  /* 0xfffffffc00fc7947 */ /* 0x000fc0000383ffff */
[----:B------:R-:W-:-:S00]  /*01a0*/  NOP ;  /* 0x0000000000007918 */ /* 0x000fc00000000000 */
        /* <DEDUP_REMOVED lines=13> */
.L_x_1:


//--------------------- .nv.shared.reserved.0     --------------------------
	.section	.nv.shared.reserved.0,"aw",@nobits
	.weak		__nv_reservedSMEM_offset_0_alias
	.size		__nv_reservedSMEM_offset_0_alias, 0, 64
	.other		__nv_reservedSMEM_offset_0_alias,@"STO_CUDA_RESERVED_SHARED STV_DEFAULT"
__nv_reservedSMEM_offset_0_alias:
	.zero		0
	.zero		64


//--------------------- .nv.constant0._Z17MaxElementsKernelPdS_S_S_ --------------------------
	.section	.nv.constant0._Z17MaxElementsKernelPdS_S_S_,"a",@progbits
	.sectionflags	@""
	.align	4
.nv.constant0._Z17MaxElementsKernelPdS_S_S_:
	.zero		928


//--------------------- SYMBOLS --------------------------

	.type		.nv.reservedSmem.offset0,@object
	.size		.nv.reservedSmem.offset0,0x4
